//
// Generated by NVIDIA NVVM Compiler
//
// Compiler Build ID: CL-36424714
// Cuda compilation tools, release 13.0, V13.0.88
// Based on NVVM 20.0.0
//

.version 9.0
.target sm_100
.address_size 64

	// .globl	_Z6heat_tPdS_S_

.visible .entry _Z6heat_tPdS_S_(
	.param .u64 .ptr .align 1 _Z6heat_tPdS_S__param_0,
	.param .u64 .ptr .align 1 _Z6heat_tPdS_S__param_1,
	.param .u64 .ptr .align 1 _Z6heat_tPdS_S__param_2
)
{
	.reg .pred 	%p<2>;
	.reg .b32 	%r<5>;
	.reg .b64 	%rd<8>;
	.reg .b64 	%fd<10>;

	ld.param.u64 	%rd3, [_Z6heat_tPdS_S__param_0];
	ld.param.u64 	%rd4, [_Z6heat_tPdS_S__param_1];
	cvta.to.global.u64 	%rd1, %rd3;
	cvta.to.global.u64 	%rd2, %rd4;
	mov.u32 	%r2, %tid.x;
	mov.u32 	%r3, %ctaid.x;
	mov.u32 	%r4, %nctaid.x;
	mad.lo.s32 	%r1, %r3, %r4, %r2;
	setp.eq.s32 	%p1, %r1, 131071;
	@%p1 bra 	$L__BB0_2;
	ld.global.f64 	%fd1, [%rd2];
	st.global.f64 	[%rd1], %fd1;
	mul.wide.s32 	%rd5, %r1, 8;
	add.s64 	%rd6, %rd2, %rd5;
	ld.global.f64 	%fd2, [%rd6];
	ld.global.f64 	%fd3, [%rd6+-8];
	ld.global.f64 	%fd4, [%rd6+8];
	add.f64 	%fd5, %fd3, %fd4;
	add.f64 	%fd6, %fd2, %fd2;
	sub.f64 	%fd7, %fd5, %fd6;
	fma.rn.f64 	%fd8, %fd7, 0d3FE0000000000000, %fd2;
	add.s64 	%rd7, %rd1, %rd5;
	st.global.f64 	[%rd7], %fd8;
	bra.uni 	$L__BB0_3;
$L__BB0_2:
	ld.global.f64 	%fd9, [%rd2+1048568];
	st.global.f64 	[%rd1+1048568], %fd9;
$L__BB0_3:
	ret;

}


// ===== COMPILED SASS (sm_100) =====

	.target	sm_100

	.elftype	@"ET_EXEC"


//--------------------- .note.nv.tkinfo           --------------------------
	.section	.note.nv.tkinfo,"",@"SHT_NOTE"
	.sectionflags	@"SHF_NOTE_NV_TKINFO"
	.tkinfo
        /*0018*/ 	.word	0x00000002
        /*0030*/ 	.string	""
        /*0030*/ 	.string	"ptxas"
        /*0030*/ 	.string	"Cuda compilation tools, release 13.0, V13.0.88"
        /*0030*/ 	.string	"Build cuda_13.0.r13.0/compiler.36424714_0"
        /*0030*/ 	.string	"-arch sm_100 -m 64 "



//--------------------- .note.nv.cuinfo           --------------------------
	.section	.note.nv.cuinfo,"",@"SHT_NOTE"
	.sectionflags	@"SHF_NOTE_NV_CUINFO"
        /*0018*/ 	.short	0x0002
        /*001a*/ 	.short	0x0064
        /*001c*/ 	.short	0x0082
	.zero		2


//--------------------- .nv.info                  --------------------------
	.section	.nv.info,"",@"SHT_CUDA_INFO"
	.align	4


	//----- nvinfo : EIATTR_REGCOUNT
	.align		4
        /*0000*/ 	.byte	0x04, 0x2f
        /*0002*/ 	.short	(.L_1 - .L_0)
	.align		4
.L_0:
        /*0004*/ 	.word	index@(_Z6heat_tPdS_S_)
        /*0008*/ 	.word	0x00000014


	//----- nvinfo : EIATTR_FRAME_SIZE
	.align		4
.L_1:
        /*000c*/ 	.byte	0x04, 0x11
        /*000e*/ 	.short	(.L_3 - .L_2)
	.align		4
.L_2:
        /*0010*/ 	.word	index@(_Z6heat_tPdS_S_)
        /*0014*/ 	.word	0x00000000


	//----- nvinfo : EIATTR_MIN_STACK_SIZE
	.align		4
.L_3:
        /*0018*/ 	.byte	0x04, 0x12
        /*001a*/ 	.short	(.L_5 - .L_4)
	.align		4
.L_4:
        /*001c*/ 	.word	index@(_Z6heat_tPdS_S_)
        /*0020*/ 	.word	0x00000000
.L_5:


//--------------------- .nv.compat                --------------------------
	.section	.nv.compat,"",@"SHT_CUDA_COMPAT_INFO"
	.align	4
        /*0000*/ 	.byte	0x02, 0x09, 0x00, 0x00, 0x02, 0x02, 0x01, 0x00, 0x02, 0x05, 0x05, 0x00, 0x03, 0x07, 0x01, 0x01
        /*0010*/ 	.byte	0x02, 0x03, 0x00, 0x00, 0x02, 0x06, 0x01, 0x00, 0x04, 0x0b, 0x08, 0x00, 0x01, 0x00, 0x00, 0x00
        /*0020*/ 	.byte	0x00, 0x00, 0x00, 0x00


//--------------------- .nv.info._Z6heat_tPdS_S_  --------------------------
	.section	.nv.info._Z6heat_tPdS_S_,"",@"SHT_CUDA_INFO"
	.sectionflags	@""
	.align	4


	//----- nvinfo : EIATTR_CUDA_API_VERSION
	.align		4
        /*0000*/ 	.byte	0x04, 0x37
        /*0002*/ 	.short	(.L_7 - .L_6)
.L_6:
        /*0004*/ 	.word	0x00000082


	//----- nvinfo : EIATTR_KPARAM_INFO
	.align		4
.L_7:
        /*0008*/ 	.byte	0x04, 0x17
        /*000a*/ 	.short	(.L_9 - .L_8)
.L_8:
        /*000c*/ 	.word	0x00000000
        /*0010*/ 	.short	0x0002
        /*0012*/ 	.short	0x0010
        /*0014*/ 	.byte	0x00, 0xf5, 0x21, 0x00


	//----- nvinfo : EIATTR_KPARAM_INFO
	.align		4
.L_9:
        /*0018*/ 	.byte	0x04, 0x17
        /*001a*/ 	.short	(.L_11 - .L_10)
.L_10:
        /*001c*/ 	.word	0x00000000
        /*0020*/ 	.short	0x0001
        /*0022*/ 	.short	0x0008
        /*0024*/ 	.byte	0x00, 0xf5, 0x21, 0x00


	//----- nvinfo : EIATTR_KPARAM_INFO
	.align		4
.L_11:
        /*0028*/ 	.byte	0x04, 0x17
        /*002a*/ 	.short	(.L_13 - .L_12)
.L_12:
        /*002c*/ 	.word	0x00000000
        /*0030*/ 	.short	0x0000
        /*0032*/ 	.short	0x0000
        /*0034*/ 	.byte	0x00, 0xf5, 0x21, 0x00


	//----- nvinfo : EIATTR_SPARSE_MMA_MASK
	.align		4
.L_13:
        /*0038*/ 	.byte	0x03, 0x50
        /*003a*/ 	.short	0x0000


	//----- nvinfo : EIATTR_MAXREG_COUNT
	.align		4
        /*003c*/ 	.byte	0x03, 0x1b
        /*003e*/ 	.short	0x00ff


	//----- nvinfo : EIATTR_MERCURY_ISA_VERSION
	.align		4
        /*0040*/ 	.byte	0x03, 0x5f
        /*0042*/ 	.short	0x0101


	//----- nvinfo : EIATTR_VRC_CTA_INIT_COUNT
	.align		4
        /*0044*/ 	.byte	0x02, 0x4a
	.zero		1
	.zero		1


	//----- nvinfo : EIATTR_EXIT_INSTR_OFFSETS
	.align		4
        /*0048*/ 	.byte	0x04, 0x1c
        /*004a*/ 	.short	(.L_15 - .L_14)


	//   ....[0]....
.L_14:
        /*004c*/ 	.word	0x00000180


	//   ....[1]....
        /*0050*/ 	.word	0x000001d0


	//----- nvinfo : EIATTR_CRS_STACK_SIZE
	.align		4
.L_15:
        /*0054*/ 	.byte	0x04, 0x1e
        /*0056*/ 	.short	(.L_17 - .L_16)
.L_16:
        /*0058*/ 	.word	0x00000000


	//----- nvinfo : EIATTR_CBANK_PARAM_SIZE
	.align		4
.L_17:
        /*005c*/ 	.byte	0x03, 0x19
        /*005e*/ 	.short	0x0018


	//----- nvinfo : EIATTR_PARAM_CBANK
	.align		4
        /*0060*/ 	.byte	0x04, 0x0a
        /*0062*/ 	.short	(.L_19 - .L_18)
	.align		4
.L_18:
        /*0064*/ 	.word	index@(.nv.constant0._Z6heat_tPdS_S_)
        /*0068*/ 	.short	0x0380
        /*006a*/ 	.short	0x0018


	//----- nvinfo : EIATTR_SW_WAR
	.align		4
.L_19:
        /*006c*/ 	.byte	0x04, 0x36
        /*006e*/ 	.short	(.L_21 - .L_20)
.L_20:
        /*0070*/ 	.word	0x00000008
.L_21:


//--------------------- .nv.callgraph             --------------------------
	.section	.nv.callgraph,"",@"SHT_CUDA_CALLGRAPH"
	.align	4
	.sectionentsize	8
	.align		4
        /*0000*/ 	.word	0x00000000
	.align		4
        /*0004*/ 	.word	0xffffffff
	.align		4
        /*0008*/ 	.word	0x00000000
	.align		4
        /*000c*/ 	.word	0xfffffffe
	.align		4
        /*0010*/ 	.word	0x00000000
	.align		4
        /*0014*/ 	.word	0xfffffffd
	.align		4
        /*0018*/ 	.word	0x00000000
	.align		4
        /*001c*/ 	.word	0xfffffffc


//--------------------- .text._Z6heat_tPdS_S_     --------------------------
	.section	.text._Z6heat_tPdS_S_,"ax",@progbits
	.align	128
        .global         _Z6heat_tPdS_S_
        .type           _Z6heat_tPdS_S_,@function
        .size           _Z6heat_tPdS_S_,(.L_x_2 - _Z6heat_tPdS_S_)
        .other          _Z6heat_tPdS_S_,@"STO_CUDA_ENTRY STV_DEFAULT"
_Z6heat_tPdS_S_:
.text._Z6heat_tPdS_S_:
[----:B------:R-:W-:Y:S01]  /*0000*/  LDC R1, c[0x0][0x37c] ;  /* 0x0000df00ff017b82 */ /* 0x000fe20000000800 */
[----:B------:R-:W0:Y:S07]  /*0010*/  S2R R17, SR_TID.X ;  /* 0x0000000000117919 */ /* 0x000e2e0000002100 */
[----:B------:R-:W0:Y:S08]  /*0020*/  S2UR UR4, SR_CTAID.X ;  /* 0x00000000000479c3 */ /* 0x000e300000002500 */
[----:B------:R-:W0:Y:S02]  /*0030*/  LDC R0, c[0x0][0x370] ;  /* 0x0000dc00ff007b82 */ /* 0x000e240000000800 */
[----:B0-----:R-:W-:Y:S01]  /*0040*/  IMAD R17, R0, UR4, R17 ;  /* 0x0000000400117c24 */ /* 0x001fe2000f8e0211 */
[----:B------:R-:W0:Y:S04]  /*0050*/  LDCU.64 UR4, c[0x0][0x358] ;  /* 0x00006b00ff0477ac */ /* 0x000e280008000a00 */
[----:B------:R-:W-:-:S13]  /*0060*/  ISETP.NE.AND P0, PT, R17, 0x1ffff, PT ;  /* 0x0001ffff1100780c */ /* 0x000fda0003f05270 */
[----:B------:R-:W-:Y:S05]  /*0070*/  @!P0 BRA `(.L_x_0) ;  /* 0x0000000000448947 */ /* 0x000fea0003800000 */
[----:B------:R-:W0:Y:S08]  /*0080*/  LDC.64 R2, c[0x0][0x388] ;  /* 0x0000e200ff027b82 */ /* 0x000e300000000a00 */
[----:B------:R-:W1:Y:S08]  /*0090*/  LDC.64 R6, c[0x0][0x388] ;  /* 0x0000e200ff067b82 */ /* 0x000e700000000a00 */
[----:B------:R-:W2:Y:S01]  /*00a0*/  LDC.64 R4, c[0x0][0x380] ;  /* 0x0000e000ff047b82 */ /* 0x000ea20000000a00 */
[----:B0-----:R-:W2:Y:S07]  /*00b0*/  LDG.E.64 R2, desc[UR4][R2.64] ;  /* 0x0000000402027981 */ /* 0x001eae000c1e1b00 */
[----:B------:R-:W0:Y:S01]  /*00c0*/  LDC.64 R14, c[0x0][0x380] ;  /* 0x0000e000ff0e7b82 */ /* 0x000e220000000a00 */
[----:B-1----:R-:W-:Y:S01]  /*00d0*/  IMAD.WIDE R6, R17, 0x8, R6 ;  /* 0x0000000811067825 */ /* 0x002fe200078e0206 */
[----:B--2---:R-:W-:Y:S04]  /*00e0*/  STG.E.64 desc[UR4][R4.64], R2 ;  /* 0x0000000204007986 */ /* 0x004fe8000c101b04 */
[----:B------:R-:W2:Y:S04]  /*00f0*/  LDG.E.64 R10, desc[UR4][R6.64+-0x8] ;  /* 0xfffff804060a7981 */ /* 0x000ea8000c1e1b00 */
[----:B------:R-:W2:Y:S04]  /*0100*/  LDG.E.64 R12, desc[UR4][R6.64+0x8] ;  /* 0x00000804060c7981 */ /* 0x000ea8000c1e1b00 */
[----:B------:R-:W3:Y:S01]  /*0110*/  LDG.E.64 R8, desc[UR4][R6.64] ;  /* 0x0000000406087981 */ /* 0x000ee2000c1e1b00 */
[----:B--2---:R-:W-:-:S02]  /*0120*/  DADD R10, R10, R12 ;  /* 0x000000000a0a7229 */ /* 0x004fc4000000000c */
[----:B---3--:R-:W-:-:S08]  /*0130*/  DADD R12, R8, R8 ;  /* 0x00000000080c7229 */ /* 0x008fd00000000008 */
[----:B------:R-:W-:-:S08]  /*0140*/  DADD R10, R10, -R12 ;  /* 0x000000000a0a7229 */ /* 0x000fd0000000080c */
[----:B------:R-:W-:Y:S01]  /*0150*/  DFMA R10, R10, 0.5, R8 ;  /* 0x3fe000000a0a782b */ /* 0x000fe20000000008 */
[----:B0-----:R-:W-:-:S06]  /*0160*/  IMAD.WIDE R8, R17, 0x8, R14 ;  /* 0x0000000811087825 */ /* 0x001fcc00078e020e */
[----:B------:R-:W-:Y:S01]  /*0170*/  STG.E.64 desc[UR4][R8.64], R10 ;  /* 0x0000000a08007986 */ /* 0x000fe2000c101b04 */
[----:B------:R-:W-:Y:S05]  /*0180*/  EXIT ;  /* 0x000000000000794d */ /* 0x000fea0003800000 */
.L_x_0:
[----:B------:R-:W0:Y:S02]  /*0190*/  LDC.64 R2, c[0x0][0x388] ;  /* 0x0000e200ff027b82 */ /* 0x000e240000000a00 */
[----:B0-----:R-:W2:Y:S06]  /*01a0*/  LDG.E.64 R2, desc[UR4][R2.64+0xffff8] ;  /* 0x0ffff80402027981 */ /* 0x001eac000c1e1b00 */
[----:B------:R-:W2:Y:S02]  /*01b0*/  LDC.64 R4, c[0x0][0x380] ;  /* 0x0000e000ff047b82 */ /* 0x000ea40000000a00 */
[----:B--2---:R-:W-:Y:S01]  /*01c0*/  STG.E.64 desc[UR4][R4.64+0xffff8], R2 ;  /* 0x0ffff80204007986 */ /* 0x004fe2000c101b04 */
[----:B------:R-:W-:Y:S05]  /*01d0*/  EXIT ;  /* 0x000000000000794d */ /* 0x000fea0003800000 */
.L_x_1:
[----:B------:R-:W-:-:S00]  /*01e0*/  BRA `(.L_x_1) ;  /* 0xfffffffc00fc7947 */ /* 0x000fc0000383ffff */
[----:B------:R-:W-:-:S00]  /*01f0*/  NOP ;  /* 0x0000000000007918 */ /* 0x000fc00000000000 */
        /* <DEDUP_REMOVED lines=8> */
.L_x_2:


//--------------------- .nv.shared.reserved.0     --------------------------
	.section	.nv.shared.reserved.0,"aw",@nobits
	.weak		__nv_reservedSMEM_offset_0_alias
	.size		__nv_reservedSMEM_offset_0_alias, 0, 64
	.other		__nv_reservedSMEM_offset_0_alias,@"STO_CUDA_RESERVED_SHARED STV_DEFAULT"
__nv_reservedSMEM_offset_0_alias:
	.zero		0
	.zero		64


//--------------------- .nv.constant0._Z6heat_tPdS_S_ --------------------------
	.section	.nv.constant0._Z6heat_tPdS_S_,"a",@progbits
	.sectionflags	@""
	.align	4
.nv.constant0._Z6heat_tPdS_S_:
	.zero		920


//--------------------- SYMBOLS --------------------------

	.type		.nv.reservedSmem.offset0,@object
	.size		.nv.reservedSmem.offset0,0x4
